	.headerflags	@"EF_CUDA_TEXMODE_UNIFIED EF_CUDA_64BIT_ADDRESS EF_CUDA_ACCELERATORS EF_CUDA_SM90 EF_CUDA_VIRTUAL_SM(EF_CUDA_SM90)"
	.elftype	@"ET_EXEC"


//--------------------- .nv.info                  --------------------------
	.section	.nv.info,"",@"SHT_CUDA_INFO"
	.align	4


	//----- nvinfo : EIATTR_REGCOUNT
	.align		4
        /*0000*/ 	.byte	0x04, 0x2f
        /*0002*/ 	.short	(.L_3 - .L_2)
	.align		4
.L_2:
        /*0004*/ 	.word	index@(triton_poi_fused_add_cat_4)
        /*0008*/ 	.word	0x0000001a


	//----- nvinfo : EIATTR_MIN_STACK_SIZE
	.align		4
.L_3:
        /*000c*/ 	.byte	0x04, 0x12
        /*000e*/ 	.short	(.L_5 - .L_4)
	.align		4
.L_4:
        /*0010*/ 	.word	index@(triton_poi_fused_add_cat_4)
        /*0014*/ 	.word	0x00000000


	//----- nvinfo : EIATTR_FRAME_SIZE
	.align		4
.L_5:
        /*0018*/ 	.byte	0x04, 0x11
        /*001a*/ 	.short	(.L_7 - .L_6)
	.align		4
.L_6:
        /*001c*/ 	.word	index@(triton_poi_fused_add_cat_4)
        /*0020*/ 	.word	0x00000000


	//----- nvinfo : EIATTR_MIN_STACK_SIZE
	.align		4
.L_7:
        /*0024*/ 	.byte	0x04, 0x12
        /*0026*/ 	.short	(.L_9 - .L_8)
	.align		4
.L_8:
        /*0028*/ 	.word	index@(triton_poi_fused_add_cat_4)
        /*002c*/ 	.word	0x00000000
.L_9:


//--------------------- .nv.info.triton_poi_fused_add_cat_4 --------------------------
	.section	.nv.info.triton_poi_fused_add_cat_4,"",@"SHT_CUDA_INFO"
	.sectionflags	@""
	.align	4


	//----- nvinfo : EIATTR_CUDA_API_VERSION
	.align		4
        /*0000*/ 	.byte	0x04, 0x37
        /*0002*/ 	.short	(.L_11 - .L_10)
.L_10:
        /*0004*/ 	.word	0x0000007c


	//----- nvinfo : EIATTR_KPARAM_INFO
	.align		4
.L_11:
        /*0008*/ 	.byte	0x04, 0x17
        /*000a*/ 	.short	(.L_13 - .L_12)
.L_12:
        /*000c*/ 	.word	0x00000000
        /*0010*/ 	.short	0x0008
        /*0012*/ 	.short	0x0040
        /*0014*/ 	.byte	0x00, 0xf0, 0x11, 0x00


	//----- nvinfo : EIATTR_KPARAM_INFO
	.align		4
.L_13:
        /*0018*/ 	.byte	0x04, 0x17
        /*001a*/ 	.short	(.L_15 - .L_14)
.L_14:
        /*001c*/ 	.word	0x00000000
        /*0020*/ 	.short	0x0007
        /*0022*/ 	.short	0x0038
        /*0024*/ 	.byte	0x00, 0xf4, 0x21, 0x00


	//----- nvinfo : EIATTR_KPARAM_INFO
	.align		4
.L_15:
        /*0028*/ 	.byte	0x04, 0x17
        /*002a*/ 	.short	(.L_17 - .L_16)
.L_16:
        /*002c*/ 	.word	0x00000000
        /*0030*/ 	.short	0x0006
        /*0032*/ 	.short	0x0030
        /*0034*/ 	.byte	0x00, 0xf4, 0x21, 0x00


	//----- nvinfo : EIATTR_KPARAM_INFO
	.align		4
.L_17:
        /*0038*/ 	.byte	0x04, 0x17
        /*003a*/ 	.short	(.L_19 - .L_18)
.L_18:
        /*003c*/ 	.word	0x00000000
        /*0040*/ 	.short	0x0005
        /*0042*/ 	.short	0x0028
        /*0044*/ 	.byte	0x00, 0xf4, 0x21, 0x00


	//----- nvinfo : EIATTR_KPARAM_INFO
	.align		4
.L_19:
        /*0048*/ 	.byte	0x04, 0x17
        /*004a*/ 	.short	(.L_21 - .L_20)
.L_20:
        /*004c*/ 	.word	0x00000000
        /*0050*/ 	.short	0x0004
        /*0052*/ 	.short	0x0020
        /*0054*/ 	.byte	0x00, 0xf4, 0x21, 0x00


	//----- nvinfo : EIATTR_KPARAM_INFO
	.align		4
.L_21:
        /*0058*/ 	.byte	0x04, 0x17
        /*005a*/ 	.short	(.L_23 - .L_22)
.L_22:
        /*005c*/ 	.word	0x00000000
        /*0060*/ 	.short	0x0003
        /*0062*/ 	.short	0x0018
        /*0064*/ 	.byte	0x00, 0xf4, 0x21, 0x00


	//----- nvinfo : EIATTR_KPARAM_INFO
	.align		4
.L_23:
        /*0068*/ 	.byte	0x04, 0x17
        /*006a*/ 	.short	(.L_25 - .L_24)
.L_24:
        /*006c*/ 	.word	0x00000000
        /*0070*/ 	.short	0x0002
        /*0072*/ 	.short	0x0010
        /*0074*/ 	.byte	0x00, 0xf4, 0x21, 0x00


	//----- nvinfo : EIATTR_KPARAM_INFO
	.align		4
.L_25:
        /*0078*/ 	.byte	0x04, 0x17
        /*007a*/ 	.short	(.L_27 - .L_26)
.L_26:
        /*007c*/ 	.word	0x00000000
        /*0080*/ 	.short	0x0001
        /*0082*/ 	.short	0x0008
        /*0084*/ 	.byte	0x00, 0xf4, 0x21, 0x00


	//----- nvinfo : EIATTR_KPARAM_INFO
	.align		4
.L_27:
        /*0088*/ 	.byte	0x04, 0x17
        /*008a*/ 	.short	(.L_29 - .L_28)
.L_28:
        /*008c*/ 	.word	0x00000000
        /*0090*/ 	.short	0x0000
        /*0092*/ 	.short	0x0000
        /*0094*/ 	.byte	0x00, 0xf4, 0x21, 0x00


	//----- nvinfo : EIATTR_SPARSE_MMA_MASK
	.align		4
.L_29:
        /*0098*/ 	.byte	0x03, 0x50
        /*009a*/ 	.short	0x0000


	//----- nvinfo : EIATTR_MAXREG_COUNT
	.align		4
        /*009c*/ 	.byte	0x03, 0x1b
        /*009e*/ 	.short	0x00ff


	//----- nvinfo : EIATTR_EXIT_INSTR_OFFSETS
	.align		4
        /*00a0*/ 	.byte	0x04, 0x1c
        /*00a2*/ 	.short	(.L_31 - .L_30)


	//   ....[0]....
.L_30:
        /*00a4*/ 	.word	0x000004c0


	//   ....[1]....
        /*00a8*/ 	.word	0x000004e0


	//----- nvinfo : EIATTR_REQNTID
	.align		4
.L_31:
        /*00ac*/ 	.byte	0x04, 0x10
        /*00ae*/ 	.short	(.L_33 - .L_32)
.L_32:
        /*00b0*/ 	.word	0x00000080
        /*00b4*/ 	.word	0x00000001
        /*00b8*/ 	.word	0x00000001


	//----- nvinfo : EIATTR_CBANK_PARAM_SIZE
	.align		4
.L_33:
        /*00bc*/ 	.byte	0x03, 0x19
        /*00be*/ 	.short	0x0044


	//----- nvinfo : EIATTR_PARAM_CBANK
	.align		4
        /*00c0*/ 	.byte	0x04, 0x0a
        /*00c2*/ 	.short	(.L_35 - .L_34)
	.align		4
.L_34:
        /*00c4*/ 	.word	index@(.nv.constant0.triton_poi_fused_add_cat_4)
        /*00c8*/ 	.short	0x0210
        /*00ca*/ 	.short	0x0044


	//----- nvinfo : EIATTR_SW_WAR
	.align		4
.L_35:
        /*00cc*/ 	.byte	0x04, 0x36
        /*00ce*/ 	.short	(.L_37 - .L_36)
.L_36:
        /*00d0*/ 	.word	0x00000008
.L_37:


//--------------------- .nv.callgraph             --------------------------
	.section	.nv.callgraph,"",@"SHT_CUDA_CALLGRAPH"
	.align	4
	.sectionentsize	8
	.align		4
        /*0000*/ 	.word	0x00000000
	.align		4
        /*0004*/ 	.word	0xffffffff
	.align		4
        /*0008*/ 	.word	0x00000000
	.align		4
        /*000c*/ 	.word	0xfffffffe
	.align		4
        /*0010*/ 	.word	0x00000000
	.align		4
        /*0014*/ 	.word	0xfffffffd
	.align		4
        /*0018*/ 	.word	0x00000000
	.align		4
        /*001c*/ 	.word	0xfffffffc


//--------------------- .nv.constant4             --------------------------
	.section	.nv.constant4,"a",@progbits
	.align	8
	.align		8
.nv.constant4:
        /*0000*/ 	.dword	_$_str
	.align		8
        /*0008*/ 	.dword	_$_str_$_2


//--------------------- .text.triton_poi_fused_add_cat_4 --------------------------
	.section	.text.triton_poi_fused_add_cat_4,"ax",@progbits
	.align	128
        .global         triton_poi_fused_add_cat_4
        .type           triton_poi_fused_add_cat_4,@function
        .size           triton_poi_fused_add_cat_4,(.L_x_1 - triton_poi_fused_add_cat_4)
        .other          triton_poi_fused_add_cat_4,@"STO_CUDA_ENTRY STV_DEFAULT"
triton_poi_fused_add_cat_4:
.text.triton_poi_fused_add_cat_4:
[----:B------:R-:W0:Y:S01]  /*0000*/  LDC R1, c[0x0][0x28] ;  /* 0x00000a00ff017b82 */ /* 0x000e220000000800 */
[----:B------:R-:W1:Y:S07]  /*0010*/  S2R R5, SR_TID.X ;  /* 0x0000000000057919 */ /* 0x000e6e0000002100 */
[----:B------:R-:W2:Y:S01]  /*0020*/  LDC.64 R2, c[0x0][0x228] ;  /* 0x00008a00ff027b82 */ /* 0x000ea20000000a00 */
[----:B------:R-:W-:Y:S01]  /*0030*/  ULDC.64 UR4, c[0x0][0x208] ;  /* 0x0000820000047ab9 */ /* 0x000fe20000000a00 */
[----:B------:R-:W3:Y:S06]  /*0040*/  S2R R0, SR_CTAID.X ;  /* 0x0000000000007919 */ /* 0x000eec0000002500 */
[----:B------:R-:W4:Y:S08]  /*0050*/  LDC.64 R16, c[0x0][0x218] ;  /* 0x00008600ff107b82 */ /* 0x000f300000000a00 */
[----:B------:R-:W5:Y:S08]  /*0060*/  LDC.64 R14, c[0x0][0x220] ;  /* 0x00008800ff0e7b82 */ /* 0x000f700000000a00 */
[----:B------:R-:W4:Y:S01]  /*0070*/  LDC.64 R10, c[0x0][0x238] ;  /* 0x00008e00ff0a7b82 */ /* 0x000f220000000a00 */
[----:B-1----:R-:W-:-:S07]  /*0080*/  LOP3.LUT R5, R5, 0x7f, RZ, 0xc0, !PT ;  /* 0x0000007f05057812 */ /* 0x002fce00078ec0ff */
[----:B------:R-:W1:Y:S01]  /*0090*/  LDC.64 R12, c[0x0][0x230] ;  /* 0x00008c00ff0c7b82 */ /* 0x000e620000000a00 */
[----:B---3--:R-:W-:-:S05]  /*00a0*/  IMAD R5, R0, 0x80, R5 ;  /* 0x0000008000057824 */ /* 0x008fca00078e0205 */
[----:B------:R-:W-:Y:S02]  /*00b0*/  SHF.R.S32.HI R4, RZ, 0x1f, R5 ;  /* 0x0000001fff047819 */ /* 0x000fe40000011405 */
[----:B------:R-:W-:Y:S02]  /*00c0*/  ISETP.GE.AND P3, PT, R5, 0x100, PT ;  /* 0x000001000500780c */ /* 0x000fe40003f66270 */
[----:B------:R-:W-:-:S04]  /*00d0*/  LEA.HI R6, R4, R5, RZ, 0x4 ;  /* 0x0000000504067211 */ /* 0x000fc800078f20ff */
[----:B------:R-:W-:-:S04]  /*00e0*/  SHF.R.S32.HI R9, RZ, 0x4, R6 ;  /* 0x00000004ff097819 */ /* 0x000fc80000011406 */
[----:B------:R-:W-:-:S04]  /*00f0*/  LEA.HI R0, R9, R9, RZ, 0x2 ;  /* 0x0000000909007211 */ /* 0x000fc800078f10ff */
[----:B------:R-:W-:-:S05]  /*0100*/  LOP3.LUT R0, R0, 0xfffffffc, RZ, 0xc0, !PT ;  /* 0xfffffffc00007812 */ /* 0x000fca00078ec0ff */
[----:B------:R-:W-:Y:S01]  /*0110*/  IMAD.IADD R9, R9, 0x1, -R0 ;  /* 0x0000000109097824 */ /* 0x000fe200078e0a00 */
[----:B------:R-:W-:-:S03]  /*0120*/  HFMA2.MMA R0, -RZ, RZ, 0, 0 ;  /* 0x00000000ff007435 */ /* 0x000fc600000001ff */
[C---:B--2---:R-:W-:Y:S01]  /*0130*/  IMAD.WIDE R2, R9.reuse, 0x4, R2 ;  /* 0x0000000409027825 */ /* 0x044fe200078e0202 */
[----:B------:R-:W-:-:S13]  /*0140*/  ISETP.GT.AND P1, PT, R9, 0x1, !P3 ;  /* 0x000000010900780c */ /* 0x000fda0005f24270 */
[----:B------:R2:W3:Y:S01]  /*0150*/  @P1 LDG.E.EL R0, desc[UR4][R2.64+-0x8] ;  /* 0xfffff80402001981 */ /* 0x0004e2000c2e1900 */
[----:B------:R-:W-:Y:S02]  /*0160*/  LEA.HI R8, R4, R5, RZ, 0x6 ;  /* 0x0000000504087211 */ /* 0x000fe400078f30ff */
[----:B------:R-:W-:Y:S02]  /*0170*/  LOP3.LUT R4, R6, 0xfffffff0, RZ, 0xc0, !PT ;  /* 0xfffffff006047812 */ /* 0x000fe400078ec0ff */
[----:B------:R-:W-:Y:S01]  /*0180*/  SHF.R.S32.HI R19, RZ, 0x6, R8 ;  /* 0x00000006ff137819 */ /* 0x000fe20000011408 */
[----:B------:R-:W1:Y:S01]  /*0190*/  LDC.64 R6, c[0x0][0x210] ;  /* 0x00008400ff067b82 */ /* 0x000e620000000a00 */
[----:B------:R-:W-:Y:S01]  /*01a0*/  LOP3.LUT R8, R8, 0xffffffc0, RZ, 0xc0, !PT ;  /* 0xffffffc008087812 */ /* 0x000fe200078ec0ff */
[----:B------:R-:W-:Y:S01]  /*01b0*/  IMAD.IADD R4, R5, 0x1, -R4 ;  /* 0x0000000105047824 */ /* 0x000fe200078e0a04 */
[----:B------:R-:W-:-:S03]  /*01c0*/  ISETP.GE.AND P4, PT, R9, 0x2, PT ;  /* 0x000000020900780c */ /* 0x000fc60003f86270 */
[----:B------:R-:W-:Y:S01]  /*01d0*/  IMAD R4, R19, 0x20, R4 ;  /* 0x0000002013047824 */ /* 0x000fe200078e0204 */
[C---:B------:R-:W-:Y:S01]  /*01e0*/  ISETP.LT.AND P0, PT, R5.reuse, 0x100, !P4 ;  /* 0x000001000500780c */ /* 0x040fe20006701270 */
[----:B------:R-:W-:Y:S01]  /*01f0*/  IMAD.IADD R8, R5, 0x1, -R8 ;  /* 0x0000000105087824 */ /* 0x000fe200078e0a08 */
[----:B--2---:R-:W2:Y:S02]  /*0200*/  LDC.64 R2, c[0x0][0x240] ;  /* 0x00009000ff027b82 */ /* 0x004ea40000000a00 */
[----:B------:R-:W-:Y:S02]  /*0210*/  LEA R4, R9, R4, 0x4 ;  /* 0x0000000409047211 */ /* 0x000fe400078e20ff */
[----:B------:R-:W-:Y:S01]  /*0220*/  LEA R21, R19, R8, 0x5 ;  /* 0x0000000813157211 */ /* 0x000fe200078e28ff */
[----:B------:R-:W-:Y:S02]  /*0230*/  IMAD.MOV.U32 R8, RZ, RZ, RZ ;  /* 0x000000ffff087224 */ /* 0x000fe400078e00ff */
[----:B------:R-:W-:-:S02]  /*0240*/  VIADD R23, R4, 0xffffffe0 ;  /* 0xffffffe004177836 */ /* 0x000fc40000000000 */
[----:B------:R-:W-:Y:S02]  /*0250*/  IMAD.MOV.U32 R4, RZ, RZ, RZ ;  /* 0x000000ffff047224 */ /* 0x000fe400078e00ff */
[----:B----4-:R-:W-:-:S04]  /*0260*/  IMAD.WIDE R16, R23, 0x4, R16 ;  /* 0x0000000417107825 */ /* 0x010fc800078e0210 */
[----:B-----5:R-:W-:Y:S01]  /*0270*/  IMAD.WIDE R18, R9, 0x4, R14 ;  /* 0x0000000409127825 */ /* 0x020fe200078e020e */
[----:B------:R-:W4:Y:S03]  /*0280*/  @P1 LDG.E R4, desc[UR4][R16.64] ;  /* 0x0000000410041981 */ /* 0x000f26000c1e1900 */
[----:B01----:R-:W-:Y:S01]  /*0290*/  IMAD.WIDE R6, R21, 0x4, R6 ;  /* 0x0000000415067825 */ /* 0x003fe200078e0206 */
[----:B------:R-:W5:Y:S03]  /*02a0*/  @P1 LDG.E.EL R8, desc[UR4][R18.64+-0x8] ;  /* 0xfffff80412081981 */ /* 0x000f66000c2e1900 */
[----:B------:R-:W-:Y:S01]  /*02b0*/  IMAD.WIDE R22, R9, 0x4, R10 ;  /* 0x0000000409167825 */ /* 0x000fe200078e020a */
[----:B------:R-:W-:-:S03]  /*02c0*/  CS2R R10, SRZ ;  /* 0x00000000000a7805 */ /* 0x000fc6000001ff00 */
[----:B------:R-:W-:Y:S01]  /*02d0*/  IMAD.WIDE R20, R9, 0x4, R12 ;  /* 0x0000000409147825 */ /* 0x000fe200078e020c */
[----:B------:R-:W-:Y:S02]  /*02e0*/  MOV R9, RZ ;  /* 0x000000ff00097202 */ /* 0x000fe40000000f00 */
[----:B------:R-:W4:Y:S01]  /*02f0*/  @P1 LDG.E.EL R11, desc[UR4][R22.64+-0x8] ;  /* 0xfffff804160b1981 */ /* 0x000f22000c2e1900 */
[----:B------:R-:W-:-:S03]  /*0300*/  IMAD.MOV.U32 R12, RZ, RZ, RZ ;  /* 0x000000ffff0c7224 */ /* 0x000fc600078e00ff */
[----:B------:R-:W4:Y:S01]  /*0310*/  @P1 LDG.E.EL R10, desc[UR4][R20.64+-0x8] ;  /* 0xfffff804140a1981 */ /* 0x000f22000c2e1900 */
[C---:B--2---:R-:W-:Y:S02]  /*0320*/  IMAD.WIDE R14, R5.reuse, 0x4, R2 ;  /* 0x00000004050e7825 */ /* 0x044fe400078e0202 */
[----:B------:R-:W0:Y:S01]  /*0330*/  LDC.64 R2, c[0x0][0x248] ;  /* 0x00009200ff027b82 */ /* 0x000e220000000a00 */
[----:B------:R1:W2:Y:S04]  /*0340*/  @P0 LDG.E R9, desc[UR4][R6.64] ;  /* 0x0000000406090981 */ /* 0x0002a8000c1e1900 */
[----:B------:R-:W2:Y:S01]  /*0350*/  @!P3 LDG.E R12, desc[UR4][R14.64] ;  /* 0x000000040e0cb981 */ /* 0x000ea2000c1e1900 */
[----:B-1----:R-:W-:Y:S01]  /*0360*/  HFMA2.MMA R6, -RZ, RZ, 1.625, 0 ;  /* 0x3e800000ff067435 */ /* 0x002fe200000001ff */
[----:B0-----:R-:W-:Y:S01]  /*0370*/  IMAD.WIDE R2, R5, 0x4, R2 ;  /* 0x0000000405027825 */ /* 0x001fe200078e0202 */
[----:B---3--:R-:W-:-:S05]  /*0380*/  SEL R0, R0, RZ, P1 ;  /* 0x000000ff00007207 */ /* 0x008fca0000800000 */
[----:B------:R-:W-:-:S04]  /*0390*/  FADD R0, R0, 9.9999997473787516356e-06 ;  /* 0x3727c5ac00007421 */ /* 0x000fc80000000000 */
[----:B------:R-:W0:Y:S02]  /*03a0*/  MUFU.SQRT R13, R0 ;  /* 0x00000000000d7308 */ /* 0x000e240000002000 */
[C---:B0-----:R-:W-:Y:S02]  /*03b0*/  FSETP.GT.AND P2, PT, R13.reuse, 8.50705917302346158658e+37, PT ;  /* 0x7e8000000d00780b */ /* 0x041fe40003f44000 */
[----:B------:R-:W-:-:S11]  /*03c0*/  FSETP.GEU.AND P5, PT, R13, 1.175494350822287508e-38, PT ;  /* 0x008000000d00780b */ /* 0x000fd60003fae000 */
[----:B------:R-:W-:-:S04]  /*03d0*/  @P2 FMUL R13, R13, 0.25 ;  /* 0x3e8000000d0d2820 */ /* 0x000fc80000400000 */
[----:B------:R-:W-:-:S06]  /*03e0*/  @!P5 FMUL R13, R13, 16777216 ;  /* 0x4b8000000d0dd820 */ /* 0x000fcc0000400000 */
[----:B------:R-:W0:Y:S01]  /*03f0*/  MUFU.RCP R13, R13 ;  /* 0x0000000d000d7308 */ /* 0x000e220000001000 */
[----:B------:R-:W-:Y:S02]  /*0400*/  FSEL R6, R6, 1, P2 ;  /* 0x3f80000006067808 */ /* 0x000fe40001000000 */
[----:B-----5:R-:W-:Y:S02]  /*0410*/  SEL R7, R8, RZ, P1 ;  /* 0x000000ff08077207 */ /* 0x020fe40000800000 */
[----:B----4-:R-:W-:Y:S01]  /*0420*/  SEL R4, R4, RZ, P1 ;  /* 0x000000ff04047207 */ /* 0x010fe20000800000 */
[----:B------:R-:W-:-:S04]  /*0430*/  @!P5 FMUL R6, R6, 16777216 ;  /* 0x4b8000000606d820 */ /* 0x000fc80000400000 */
[----:B------:R-:W-:Y:S01]  /*0440*/  FADD R0, R4, -R7 ;  /* 0x8000000704007221 */ /* 0x000fe20000000000 */
[----:B------:R-:W-:Y:S01]  /*0450*/  SEL R10, R10, RZ, P1 ;  /* 0x000000ff0a0a7207 */ /* 0x000fe20000800000 */
[----:B0-----:R-:W-:Y:S01]  /*0460*/  FMUL R7, R13, R6 ;  /* 0x000000060d077220 */ /* 0x001fe20000400000 */
[----:B------:R-:W-:-:S03]  /*0470*/  SEL R11, R11, RZ, P1 ;  /* 0x000000ff0b0b7207 */ /* 0x000fc60000800000 */
[----:B------:R-:W-:Y:S01]  /*0480*/  FMUL R0, R0, R7 ;  /* 0x0000000700007220 */ /* 0x000fe20000400000 */
[----:B--2---:R-:W-:-:S03]  /*0490*/  SEL R9, R9, RZ, P0 ;  /* 0x000000ff09097207 */ /* 0x004fc60000000000 */
[----:B------:R-:W-:-:S04]  /*04a0*/  @P4 FFMA R9, R0, R10, R11 ;  /* 0x0000000a00094223 */ /* 0x000fc8000000000b */
[----:B------:R-:W-:Y:S01]  /*04b0*/  FADD R9, R9, R12 ;  /* 0x0000000c09097221 */ /* 0x000fe20000000000 */
[----:B------:R-:W-:Y:S06]  /*04c0*/  @P3 EXIT ;  /* 0x000000000000394d */ /* 0x000fec0003800000 */
[----:B------:R-:W-:Y:S01]  /*04d0*/  STG.E desc[UR4][R2.64], R9 ;  /* 0x0000000902007986 */ /* 0x000fe2000c101904 */
[----:B------:R-:W-:Y:S05]  /*04e0*/  EXIT ;  /* 0x000000000000794d */ /* 0x000fea0003800000 */
.L_x_0:
[----:B------:R-:W-:-:S00]  /*04f0*/  BRA `(.L_x_0) ;  /* 0xfffffffc00fc7947 */ /* 0x000fc0000383ffff */
[----:B------:R-:W-:-:S00]  /*0500*/  NOP ;  /* 0x0000000000007918 */ /* 0x000fc00000000000 */
[----:B------:R-:W-:-:S00]  /*0510*/  NOP ;  /* 0x0000000000007918 */ /* 0x000fc00000000000 */
[----:B------:R-:W-:-:S00]  /*0520*/  NOP ;  /* 0x0000000000007918 */ /* 0x000fc00000000000 */
[----:B------:R-:W-:-:S00]  /*0530*/  NOP ;  /* 0x0000000000007918 */ /* 0x000fc00000000000 */
[----:B------:R-:W-:-:S00]  /*0540*/  NOP ;  /* 0x0000000000007918 */ /* 0x000fc00000000000 */
[----:B------:R-:W-:-:S00]  /*0550*/  NOP ;  /* 0x0000000000007918 */ /* 0x000fc00000000000 */
[----:B------:R-:W-:-:S00]  /*0560*/  NOP ;  /* 0x0000000000007918 */ /* 0x000fc00000000000 */
[----:B------:R-:W-:-:S00]  /*0570*/  NOP ;  /* 0x0000000000007918 */ /* 0x000fc00000000000 */
.L_x_1:


//--------------------- .nv.global.init           --------------------------
	.section	.nv.global.init,"aw",@progbits
.nv.global.init:
	.type		_$_str,@object
	.size		_$_str,(_$_str_$_2 - _$_str)
_$_str:
        /*0000*/ 	.byte	0x5f, 0x5f, 0x43, 0x55, 0x44, 0x41, 0x5f, 0x46, 0x54, 0x5a, 0x00
	.type		_$_str_$_2,@object
	.size		_$_str_$_2,(.L_1 - _$_str_$_2)
_$_str_$_2:
        /*000b*/ 	.byte	0x5f, 0x5f, 0x43, 0x55, 0x44, 0x41, 0x5f, 0x50, 0x52, 0x45, 0x43, 0x5f, 0x53, 0x51, 0x52, 0x54
        /*001b*/ 	.byte	0x00
.L_1:


//--------------------- .nv.constant0.triton_poi_fused_add_cat_4 --------------------------
	.section	.nv.constant0.triton_poi_fused_add_cat_4,"a",@progbits
	.sectionflags	@""
	.align	4
.nv.constant0.triton_poi_fused_add_cat_4:
	.zero		596
